//
// Generated by NVIDIA NVVM Compiler
//
// Compiler Build ID: CL-36424714
// Cuda compilation tools, release 13.0, V13.0.88
// Based on NVVM 20.0.0
//

.version 9.0
.target sm_100
.address_size 64

	// .globl	_Z10upper_leftPiS_S_iiii

.visible .entry _Z10upper_leftPiS_S_iiii(
	.param .u64 .ptr .align 1 _Z10upper_leftPiS_S_iiii_param_0,
	.param .u64 .ptr .align 1 _Z10upper_leftPiS_S_iiii_param_1,
	.param .u64 .ptr .align 1 _Z10upper_leftPiS_S_iiii_param_2,
	.param .u32 _Z10upper_leftPiS_S_iiii_param_3,
	.param .u32 _Z10upper_leftPiS_S_iiii_param_4,
	.param .u32 _Z10upper_leftPiS_S_iiii_param_5,
	.param .u32 _Z10upper_leftPiS_S_iiii_param_6
)
{
	.reg .pred 	%p<2>;
	.reg .b32 	%r<22>;
	.reg .b64 	%rd<13>;

	ld.param.u64 	%rd1, [_Z10upper_leftPiS_S_iiii_param_1];
	ld.param.u64 	%rd2, [_Z10upper_leftPiS_S_iiii_param_2];
	ld.param.u32 	%r3, [_Z10upper_leftPiS_S_iiii_param_4];
	ld.param.u32 	%r4, [_Z10upper_leftPiS_S_iiii_param_5];
	ld.param.u32 	%r5, [_Z10upper_leftPiS_S_iiii_param_6];
	mov.u32 	%r6, %ctaid.x;
	mov.u32 	%r7, %ntid.x;
	mov.u32 	%r8, %tid.x;
	mad.lo.s32 	%r1, %r6, %r7, %r8;
	add.s32 	%r2, %r1, 1;
	setp.le.s32 	%p1, %r4, %r2;
	@%p1 bra 	$L__BB0_2;
	cvta.to.global.u64 	%rd3, %rd2;
	cvta.to.global.u64 	%rd4, %rd1;
	add.s32 	%r9, %r4, -2;
	mad.lo.s32 	%r10, %r9, %r3, %r1;
	mul.wide.s32 	%rd5, %r10, 4;
	add.s64 	%rd6, %rd3, %rd5;
	ld.global.u32 	%r11, [%rd6];
	sub.s32 	%r12, %r4, %r2;
	mad.lo.s32 	%r13, %r12, %r3, %r2;
	mul.wide.s32 	%rd7, %r13, 4;
	add.s64 	%rd8, %rd4, %rd7;
	ld.global.u32 	%r14, [%rd8];
	add.s32 	%r15, %r14, %r11;
	mul.wide.s32 	%rd9, %r3, 4;
	add.s64 	%rd10, %rd6, %rd9;
	ld.global.u32 	%r16, [%rd10];
	sub.s32 	%r17, %r16, %r5;
	add.s64 	%rd11, %rd10, 4;
	ld.global.u32 	%r18, [%rd10+4];
	sub.s32 	%r19, %r18, %r5;
	min.s32 	%r20, %r15, %r17;
	min.s32 	%r21, %r20, %r19;
	add.s64 	%rd12, %rd11, %rd9;
	st.global.u32 	[%rd12], %r21;
$L__BB0_2:
	ret;

}
	// .globl	_Z6middlePiS_S_iiii
.visible .entry _Z6middlePiS_S_iiii(
	.param .u64 .ptr .align 1 _Z6middlePiS_S_iiii_param_0,
	.param .u64 .ptr .align 1 _Z6middlePiS_S_iiii_param_1,
	.param .u64 .ptr .align 1 _Z6middlePiS_S_iiii_param_2,
	.param .u32 _Z6middlePiS_S_iiii_param_3,
	.param .u32 _Z6middlePiS_S_iiii_param_4,
	.param .u32 _Z6middlePiS_S_iiii_param_5,
	.param .u32 _Z6middlePiS_S_iiii_param_6
)
{
	.reg .pred 	%p<2>;
	.reg .b32 	%r<24>;
	.reg .b64 	%rd<12>;

	ld.param.u64 	%rd1, [_Z6middlePiS_S_iiii_param_1];
	ld.param.u64 	%rd2, [_Z6middlePiS_S_iiii_param_2];
	ld.param.u32 	%r2, [_Z6middlePiS_S_iiii_param_3];
	ld.param.u32 	%r3, [_Z6middlePiS_S_iiii_param_4];
	ld.param.u32 	%r4, [_Z6middlePiS_S_iiii_param_6];
	mov.u32 	%r5, %ctaid.x;
	mov.u32 	%r6, %ntid.x;
	mov.u32 	%r7, %tid.x;
	mad.lo.s32 	%r1, %r5, %r6, %r7;
	add.s32 	%r8, %r3, -1;
	setp.ge.s32 	%p1, %r1, %r8;
	@%p1 bra 	$L__BB1_2;
	cvta.to.global.u64 	%rd3, %rd2;
	cvta.to.global.u64 	%rd4, %rd1;
	add.s32 	%r9, %r2, -2;
	mad.lo.s32 	%r10, %r9, %r3, %r1;
	mul.wide.s32 	%rd5, %r10, 4;
	add.s64 	%rd6, %rd3, %rd5;
	ld.global.u32 	%r11, [%rd6];
	not.b32 	%r12, %r1;
	add.s32 	%r13, %r2, %r12;
	mad.lo.s32 	%r14, %r13, %r3, %r1;
	add.s32 	%r15, %r14, 1;
	mul.wide.s32 	%rd7, %r15, 4;
	add.s64 	%rd8, %rd4, %rd7;
	ld.global.u32 	%r16, [%rd8];
	add.s32 	%r17, %r16, %r11;
	mul.wide.s32 	%rd9, %r3, 4;
	add.s64 	%rd10, %rd6, %rd9;
	ld.global.u32 	%r18, [%rd10];
	sub.s32 	%r19, %r18, %r4;
	ld.global.u32 	%r20, [%rd10+4];
	sub.s32 	%r21, %r20, %r4;
	min.s32 	%r22, %r17, %r19;
	min.s32 	%r23, %r22, %r21;
	add.s64 	%rd11, %rd10, %rd9;
	st.global.u32 	[%rd11], %r23;
$L__BB1_2:
	ret;

}
	// .globl	_Z11lower_rightPiS_S_iiii
.visible .entry _Z11lower_rightPiS_S_iiii(
	.param .u64 .ptr .align 1 _Z11lower_rightPiS_S_iiii_param_0,
	.param .u64 .ptr .align 1 _Z11lower_rightPiS_S_iiii_param_1,
	.param .u64 .ptr .align 1 _Z11lower_rightPiS_S_iiii_param_2,
	.param .u32 _Z11lower_rightPiS_S_iiii_param_3,
	.param .u32 _Z11lower_rightPiS_S_iiii_param_4,
	.param .u32 _Z11lower_rightPiS_S_iiii_param_5,
	.param .u32 _Z11lower_rightPiS_S_iiii_param_6
)
{
	.reg .pred 	%p<2>;
	.reg .b32 	%r<32>;
	.reg .b64 	%rd<13>;

	ld.param.u64 	%rd1, [_Z11lower_rightPiS_S_iiii_param_1];
	ld.param.u64 	%rd2, [_Z11lower_rightPiS_S_iiii_param_2];
	ld.param.u32 	%r2, [_Z11lower_rightPiS_S_iiii_param_3];
	ld.param.u32 	%r3, [_Z11lower_rightPiS_S_iiii_param_4];
	ld.param.u32 	%r4, [_Z11lower_rightPiS_S_iiii_param_5];
	ld.param.u32 	%r5, [_Z11lower_rightPiS_S_iiii_param_6];
	mov.u32 	%r6, %ctaid.x;
	mov.u32 	%r7, %ntid.x;
	mov.u32 	%r8, %tid.x;
	mad.lo.s32 	%r1, %r6, %r7, %r8;
	not.b32 	%r9, %r4;
	add.s32 	%r10, %r3, %r2;
	add.s32 	%r11, %r10, %r9;
	setp.ge.s32 	%p1, %r1, %r11;
	@%p1 bra 	$L__BB2_2;
	cvta.to.global.u64 	%rd3, %rd2;
	cvta.to.global.u64 	%rd4, %rd1;
	add.s32 	%r12, %r4, -2;
	mul.lo.s32 	%r13, %r12, %r3;
	add.s32 	%r14, %r1, 1;
	add.s32 	%r15, %r14, %r13;
	mul.wide.s32 	%rd5, %r15, 4;
	add.s64 	%rd6, %rd3, %rd5;
	ld.global.u32 	%r16, [%rd6];
	not.b32 	%r17, %r1;
	add.s32 	%r18, %r2, %r17;
	sub.s32 	%r19, %r14, %r2;
	mad.lo.s32 	%r20, %r18, %r3, %r19;
	add.s32 	%r21, %r20, %r4;
	mul.wide.s32 	%rd7, %r21, 4;
	add.s64 	%rd8, %rd4, %rd7;
	ld.global.u32 	%r22, [%rd8];
	add.s32 	%r23, %r22, %r16;
	add.s32 	%r24, %r13, %r3;
	add.s32 	%r25, %r24, %r1;
	mul.wide.s32 	%rd9, %r25, 4;
	add.s64 	%rd10, %rd3, %rd9;
	ld.global.u32 	%r26, [%rd10];
	sub.s32 	%r27, %r26, %r5;
	ld.global.u32 	%r28, [%rd10+4];
	sub.s32 	%r29, %r28, %r5;
	min.s32 	%r30, %r23, %r27;
	min.s32 	%r31, %r30, %r29;
	mul.wide.s32 	%rd11, %r3, 4;
	add.s64 	%rd12, %rd10, %rd11;
	st.global.u32 	[%rd12], %r31;
$L__BB2_2:
	ret;

}
	// .globl	_Z12marshalling1PiS_ii
.visible .entry _Z12marshalling1PiS_ii(
	.param .u64 .ptr .align 1 _Z12marshalling1PiS_ii_param_0,
	.param .u64 .ptr .align 1 _Z12marshalling1PiS_ii_param_1,
	.param .u32 _Z12marshalling1PiS_ii_param_2,
	.param .u32 _Z12marshalling1PiS_ii_param_3
)
{
	.reg .pred 	%p<5>;
	.reg .b32 	%r<17>;
	.reg .b64 	%rd<11>;

	ld.param.u64 	%rd2, [_Z12marshalling1PiS_ii_param_0];
	ld.param.u64 	%rd3, [_Z12marshalling1PiS_ii_param_1];
	ld.param.u32 	%r4, [_Z12marshalling1PiS_ii_param_2];
	ld.param.u32 	%r3, [_Z12marshalling1PiS_ii_param_3];
	cvta.to.global.u64 	%rd1, %rd3;
	mov.u32 	%r5, %ctaid.y;
	mov.u32 	%r6, %ntid.y;
	mov.u32 	%r7, %tid.y;
	mad.lo.s32 	%r1, %r5, %r6, %r7;
	mov.u32 	%r8, %ctaid.x;
	mov.u32 	%r9, %ntid.x;
	mov.u32 	%r10, %tid.x;
	mad.lo.s32 	%r2, %r8, %r9, %r10;
	setp.ge.s32 	%p1, %r1, %r4;
	setp.ge.s32 	%p2, %r2, %r3;
	or.pred  	%p3, %p1, %p2;
	@%p3 bra 	$L__BB3_4;
	setp.lt.s32 	%p4, %r1, %r2;
	@%p4 bra 	$L__BB3_3;
	sub.s32 	%r11, %r1, %r2;
	mad.lo.s32 	%r12, %r3, %r11, %r2;
	cvta.to.global.u64 	%rd4, %rd2;
	mul.wide.s32 	%rd5, %r12, 4;
	add.s64 	%rd6, %rd4, %rd5;
	ld.global.u32 	%r13, [%rd6];
	mad.lo.s32 	%r14, %r3, %r1, %r2;
	mul.wide.s32 	%rd7, %r14, 4;
	add.s64 	%rd8, %rd1, %rd7;
	st.global.u32 	[%rd8], %r13;
	bra.uni 	$L__BB3_4;
$L__BB3_3:
	mad.lo.s32 	%r15, %r3, %r1, %r2;
	mul.wide.s32 	%rd9, %r15, 4;
	add.s64 	%rd10, %rd1, %rd9;
	mov.b32 	%r16, 0;
	st.global.u32 	[%rd10], %r16;
$L__BB3_4:
	ret;

}
	// .globl	_Z12marshalling2PiS_ii
.visible .entry _Z12marshalling2PiS_ii(
	.param .u64 .ptr .align 1 _Z12marshalling2PiS_ii_param_0,
	.param .u64 .ptr .align 1 _Z12marshalling2PiS_ii_param_1,
	.param .u32 _Z12marshalling2PiS_ii_param_2,
	.param .u32 _Z12marshalling2PiS_ii_param_3
)
{
	.reg .pred 	%p<5>;
	.reg .b32 	%r<25>;
	.reg .b64 	%rd<11>;

	ld.param.u64 	%rd2, [_Z12marshalling2PiS_ii_param_0];
	ld.param.u64 	%rd3, [_Z12marshalling2PiS_ii_param_1];
	ld.param.u32 	%r4, [_Z12marshalling2PiS_ii_param_2];
	ld.param.u32 	%r5, [_Z12marshalling2PiS_ii_param_3];
	cvta.to.global.u64 	%rd1, %rd3;
	mov.u32 	%r6, %ctaid.y;
	mov.u32 	%r7, %ntid.y;
	mov.u32 	%r8, %tid.y;
	mad.lo.s32 	%r1, %r6, %r7, %r8;
	add.s32 	%r2, %r4, %r1;
	mov.u32 	%r9, %ctaid.x;
	mov.u32 	%r10, %ntid.x;
	mov.u32 	%r11, %tid.x;
	mad.lo.s32 	%r3, %r9, %r10, %r11;
	shl.b32 	%r12, %r4, 1;
	add.s32 	%r13, %r12, -1;
	setp.ge.s32 	%p1, %r2, %r13;
	setp.ge.s32 	%p2, %r3, %r5;
	or.pred  	%p3, %p2, %p1;
	@%p3 bra 	$L__BB4_4;
	not.b32 	%r14, %r1;
	add.s32 	%r15, %r5, %r14;
	setp.ge.s32 	%p4, %r3, %r15;
	@%p4 bra 	$L__BB4_3;
	not.b32 	%r18, %r3;
	add.s32 	%r19, %r4, %r18;
	add.s32 	%r20, %r3, %r1;
	mad.lo.s32 	%r21, %r19, %r5, %r20;
	add.s32 	%r22, %r21, 1;
	cvta.to.global.u64 	%rd6, %rd2;
	mul.wide.s32 	%rd7, %r22, 4;
	add.s64 	%rd8, %rd6, %rd7;
	ld.global.u32 	%r23, [%rd8];
	mad.lo.s32 	%r24, %r2, %r5, %r3;
	mul.wide.s32 	%rd9, %r24, 4;
	add.s64 	%rd10, %rd1, %rd9;
	st.global.u32 	[%rd10], %r23;
	bra.uni 	$L__BB4_4;
$L__BB4_3:
	mad.lo.s32 	%r16, %r2, %r5, %r3;
	mul.wide.s32 	%rd4, %r16, 4;
	add.s64 	%rd5, %rd1, %rd4;
	mov.b32 	%r17, 0;
	st.global.u32 	[%rd5], %r17;
$L__BB4_4:
	ret;

}
	// .globl	_Z13unmarshallingPiS_ii
.visible .entry _Z13unmarshallingPiS_ii(
	.param .u64 .ptr .align 1 _Z13unmarshallingPiS_ii_param_0,
	.param .u64 .ptr .align 1 _Z13unmarshallingPiS_ii_param_1,
	.param .u32 _Z13unmarshallingPiS_ii_param_2,
	.param .u32 _Z13unmarshallingPiS_ii_param_3
)
{
	.reg .pred 	%p<5>;
	.reg .b32 	%r<21>;
	.reg .b64 	%rd<13>;

	ld.param.u64 	%rd3, [_Z13unmarshallingPiS_ii_param_0];
	ld.param.u64 	%rd4, [_Z13unmarshallingPiS_ii_param_1];
	ld.param.u32 	%r4, [_Z13unmarshallingPiS_ii_param_2];
	ld.param.u32 	%r5, [_Z13unmarshallingPiS_ii_param_3];
	cvta.to.global.u64 	%rd1, %rd3;
	cvta.to.global.u64 	%rd2, %rd4;
	mov.u32 	%r6, %ctaid.y;
	mov.u32 	%r7, %ntid.y;
	mov.u32 	%r8, %tid.y;
	mad.lo.s32 	%r1, %r6, %r7, %r8;
	mov.u32 	%r9, %ctaid.x;
	mov.u32 	%r10, %ntid.x;
	mov.u32 	%r11, %tid.x;
	mad.lo.s32 	%r2, %r9, %r10, %r11;
	setp.ge.s32 	%p1, %r1, %r4;
	setp.ge.s32 	%p2, %r2, %r5;
	or.pred  	%p3, %p1, %p2;
	@%p3 bra 	$L__BB5_4;
	add.s32 	%r3, %r1, %r2;
	setp.ge.s32 	%p4, %r3, %r4;
	@%p4 bra 	$L__BB5_3;
	mad.lo.s32 	%r18, %r5, %r3, %r2;
	mul.wide.s32 	%rd9, %r18, 4;
	add.s64 	%rd10, %rd2, %rd9;
	ld.global.u32 	%r19, [%rd10];
	mad.lo.s32 	%r20, %r5, %r1, %r2;
	mul.wide.s32 	%rd11, %r20, 4;
	add.s64 	%rd12, %rd1, %rd11;
	st.global.u32 	[%rd12], %r19;
	bra.uni 	$L__BB5_4;
$L__BB5_3:
	not.b32 	%r12, %r3;
	add.s32 	%r13, %r2, %r12;
	add.s32 	%r14, %r13, %r4;
	mad.lo.s32 	%r15, %r5, %r3, %r14;
	mul.wide.s32 	%rd5, %r15, 4;
	add.s64 	%rd6, %rd2, %rd5;
	ld.global.u32 	%r16, [%rd6];
	mad.lo.s32 	%r17, %r5, %r1, %r2;
	mul.wide.s32 	%rd7, %r17, 4;
	add.s64 	%rd8, %rd1, %rd7;
	st.global.u32 	[%rd8], %r16;
$L__BB5_4:
	ret;

}


// ===== COMPILED SASS (sm_100) =====

	.target	sm_100

	.elftype	@"ET_EXEC"


//--------------------- .note.nv.tkinfo           --------------------------
	.section	.note.nv.tkinfo,"",@"SHT_NOTE"
	.sectionflags	@"SHF_NOTE_NV_TKINFO"
	.tkinfo
        /*0018*/ 	.word	0x00000002
        /*0030*/ 	.string	""
        /*0030*/ 	.string	"ptxas"
        /*0030*/ 	.string	"Cuda compilation tools, release 13.0, V13.0.88"
        /*0030*/ 	.string	"Build cuda_13.0.r13.0/compiler.36424714_0"
        /*0030*/ 	.string	"-arch sm_100 -m 64 "



//--------------------- .note.nv.cuinfo           --------------------------
	.section	.note.nv.cuinfo,"",@"SHT_NOTE"
	.sectionflags	@"SHF_NOTE_NV_CUINFO"
        /*0018*/ 	.short	0x0002
        /*001a*/ 	.short	0x0064
        /*001c*/ 	.short	0x0082
	.zero		2


//--------------------- .nv.info                  --------------------------
	.section	.nv.info,"",@"SHT_CUDA_INFO"
	.align	4


	//----- nvinfo : EIATTR_REGCOUNT
	.align		4
        /*0000*/ 	.byte	0x04, 0x2f
        /*0002*/ 	.short	(.L_1 - .L_0)
	.align		4
.L_0:
        /*0004*/ 	.word	index@(_Z10upper_leftPiS_S_iiii)
        /*0008*/ 	.word	0x00000010


	//----- nvinfo : EIATTR_FRAME_SIZE
	.align		4
.L_1:
        /*000c*/ 	.byte	0x04, 0x11
        /*000e*/ 	.short	(.L_3 - .L_2)
	.align		4
.L_2:
        /*0010*/ 	.word	index@(_Z10upper_leftPiS_S_iiii)
        /*0014*/ 	.word	0x00000000


	//----- nvinfo : EIATTR_REGCOUNT
	.align		4
.L_3:
        /*0018*/ 	.byte	0x04, 0x2f
        /*001a*/ 	.short	(.L_5 - .L_4)
	.align		4
.L_4:
        /*001c*/ 	.word	index@(_Z6middlePiS_S_iiii)
        /*0020*/ 	.word	0x00000010


	//----- nvinfo : EIATTR_FRAME_SIZE
	.align		4
.L_5:
        /*0024*/ 	.byte	0x04, 0x11
        /*0026*/ 	.short	(.L_7 - .L_6)
	.align		4
.L_6:
        /*0028*/ 	.word	index@(_Z6middlePiS_S_iiii)
        /*002c*/ 	.word	0x00000000


	//----- nvinfo : EIATTR_REGCOUNT
	.align		4
.L_7:
        /*0030*/ 	.byte	0x04, 0x2f
        /*0032*/ 	.short	(.L_9 - .L_8)
	.align		4
.L_8:
        /*0034*/ 	.word	index@(_Z11lower_rightPiS_S_iiii)
        /*0038*/ 	.word	0x00000010


	//----- nvinfo : EIATTR_FRAME_SIZE
	.align		4
.L_9:
        /*003c*/ 	.byte	0x04, 0x11
        /*003e*/ 	.short	(.L_11 - .L_10)
	.align		4
.L_10:
        /*0040*/ 	.word	index@(_Z11lower_rightPiS_S_iiii)
        /*0044*/ 	.word	0x00000000


	//----- nvinfo : EIATTR_REGCOUNT
	.align		4
.L_11:
        /*0048*/ 	.byte	0x04, 0x2f
        /*004a*/ 	.short	(.L_13 - .L_12)
	.align		4
.L_12:
        /*004c*/ 	.word	index@(_Z12marshalling1PiS_ii)
        /*0050*/ 	.word	0x0000000a


	//----- nvinfo : EIATTR_FRAME_SIZE
	.align		4
.L_13:
        /*0054*/ 	.byte	0x04, 0x11
        /*0056*/ 	.short	(.L_15 - .L_14)
	.align		4
.L_14:
        /*0058*/ 	.word	index@(_Z12marshalling1PiS_ii)
        /*005c*/ 	.word	0x00000000


	//----- nvinfo : EIATTR_REGCOUNT
	.align		4
.L_15:
        /*0060*/ 	.byte	0x04, 0x2f
        /*0062*/ 	.short	(.L_17 - .L_16)
	.align		4
.L_16:
        /*0064*/ 	.word	index@(_Z12marshalling2PiS_ii)
        /*0068*/ 	.word	0x0000000a


	//----- nvinfo : EIATTR_FRAME_SIZE
	.align		4
.L_17:
        /*006c*/ 	.byte	0x04, 0x11
        /*006e*/ 	.short	(.L_19 - .L_18)
	.align		4
.L_18:
        /*0070*/ 	.word	index@(_Z12marshalling2PiS_ii)
        /*0074*/ 	.word	0x00000000


	//----- nvinfo : EIATTR_REGCOUNT
	.align		4
.L_19:
        /*0078*/ 	.byte	0x04, 0x2f
        /*007a*/ 	.short	(.L_21 - .L_20)
	.align		4
.L_20:
        /*007c*/ 	.word	index@(_Z13unmarshallingPiS_ii)
        /*0080*/ 	.word	0x0000000a


	//----- nvinfo : EIATTR_FRAME_SIZE
	.align		4
.L_21:
        /*0084*/ 	.byte	0x04, 0x11
        /*0086*/ 	.short	(.L_23 - .L_22)
	.align		4
.L_22:
        /*0088*/ 	.word	index@(_Z13unmarshallingPiS_ii)
        /*008c*/ 	.word	0x00000000


	//----- nvinfo : EIATTR_MIN_STACK_SIZE
	.align		4
.L_23:
        /*0090*/ 	.byte	0x04, 0x12
        /*0092*/ 	.short	(.L_25 - .L_24)
	.align		4
.L_24:
        /*0094*/ 	.word	index@(_Z13unmarshallingPiS_ii)
        /*0098*/ 	.word	0x00000000


	//----- nvinfo : EIATTR_MIN_STACK_SIZE
	.align		4
.L_25:
        /*009c*/ 	.byte	0x04, 0x12
        /*009e*/ 	.short	(.L_27 - .L_26)
	.align		4
.L_26:
        /*00a0*/ 	.word	index@(_Z12marshalling2PiS_ii)
        /*00a4*/ 	.word	0x00000000


	//----- nvinfo : EIATTR_MIN_STACK_SIZE
	.align		4
.L_27:
        /*00a8*/ 	.byte	0x04, 0x12
        /*00aa*/ 	.short	(.L_29 - .L_28)
	.align		4
.L_28:
        /*00ac*/ 	.word	index@(_Z12marshalling1PiS_ii)
        /*00b0*/ 	.word	0x00000000


	//----- nvinfo : EIATTR_MIN_STACK_SIZE
	.align		4
.L_29:
        /*00b4*/ 	.byte	0x04, 0x12
        /*00b6*/ 	.short	(.L_31 - .L_30)
	.align		4
.L_30:
        /*00b8*/ 	.word	index@(_Z11lower_rightPiS_S_iiii)
        /*00bc*/ 	.word	0x00000000


	//----- nvinfo : EIATTR_MIN_STACK_SIZE
	.align		4
.L_31:
        /*00c0*/ 	.byte	0x04, 0x12
        /*00c2*/ 	.short	(.L_33 - .L_32)
	.align		4
.L_32:
        /*00c4*/ 	.word	index@(_Z6middlePiS_S_iiii)
        /*00c8*/ 	.word	0x00000000


	//----- nvinfo : EIATTR_MIN_STACK_SIZE
	.align		4
.L_33:
        /*00cc*/ 	.byte	0x04, 0x12
        /*00ce*/ 	.short	(.L_35 - .L_34)
	.align		4
.L_34:
        /*00d0*/ 	.word	index@(_Z10upper_leftPiS_S_iiii)
        /*00d4*/ 	.word	0x00000000
.L_35:


//--------------------- .nv.compat                --------------------------
	.section	.nv.compat,"",@"SHT_CUDA_COMPAT_INFO"
	.align	4
        /*0000*/ 	.byte	0x02, 0x09, 0x00, 0x00, 0x02, 0x02, 0x01, 0x00, 0x02, 0x05, 0x05, 0x00, 0x03, 0x07, 0x01, 0x01
        /*0010*/ 	.byte	0x02, 0x03, 0x00, 0x00, 0x02, 0x06, 0x01, 0x00, 0x04, 0x0b, 0x08, 0x00, 0x09, 0x00, 0x00, 0x00
        /*0020*/ 	.byte	0x00, 0x00, 0x00, 0x00


//--------------------- .nv.info._Z13unmarshallingPiS_ii --------------------------
	.section	.nv.info._Z13unmarshallingPiS_ii,"",@"SHT_CUDA_INFO"
	.sectionflags	@""
	.align	4


	//----- nvinfo : EIATTR_CUDA_API_VERSION
	.align		4
        /*0000*/ 	.byte	0x04, 0x37
        /*0002*/ 	.short	(.L_37 - .L_36)
.L_36:
        /*0004*/ 	.word	0x00000082


	//----- nvinfo : EIATTR_KPARAM_INFO
	.align		4
.L_37:
        /*0008*/ 	.byte	0x04, 0x17
        /*000a*/ 	.short	(.L_39 - .L_38)
.L_38:
        /*000c*/ 	.word	0x00000000
        /*0010*/ 	.short	0x0003
        /*0012*/ 	.short	0x0014
        /*0014*/ 	.byte	0x00, 0xf0, 0x11, 0x00


	//----- nvinfo : EIATTR_KPARAM_INFO
	.align		4
.L_39:
        /*0018*/ 	.byte	0x04, 0x17
        /*001a*/ 	.short	(.L_41 - .L_40)
.L_40:
        /*001c*/ 	.word	0x00000000
        /*0020*/ 	.short	0x0002
        /*0022*/ 	.short	0x0010
        /*0024*/ 	.byte	0x00, 0xf0, 0x11, 0x00


	//----- nvinfo : EIATTR_KPARAM_INFO
	.align		4
.L_41:
        /*0028*/ 	.byte	0x04, 0x17
        /*002a*/ 	.short	(.L_43 - .L_42)
.L_42:
        /*002c*/ 	.word	0x00000000
        /*0030*/ 	.short	0x0001
        /*0032*/ 	.short	0x0008
        /*0034*/ 	.byte	0x00, 0xf5, 0x21, 0x00


	//----- nvinfo : EIATTR_KPARAM_INFO
	.align		4
.L_43:
        /*0038*/ 	.byte	0x04, 0x17
        /*003a*/ 	.short	(.L_45 - .L_44)
.L_44:
        /*003c*/ 	.word	0x00000000
        /*0040*/ 	.short	0x0000
        /*0042*/ 	.short	0x0000
        /*0044*/ 	.byte	0x00, 0xf5, 0x21, 0x00


	//----- nvinfo : EIATTR_SPARSE_MMA_MASK
	.align		4
.L_45:
        /*0048*/ 	.byte	0x03, 0x50
        /*004a*/ 	.short	0x0000


	//----- nvinfo : EIATTR_MAXREG_COUNT
	.align		4
        /*004c*/ 	.byte	0x03, 0x1b
        /*004e*/ 	.short	0x00ff


	//----- nvinfo : EIATTR_MERCURY_ISA_VERSION
	.align		4
        /*0050*/ 	.byte	0x03, 0x5f
        /*0052*/ 	.short	0x0101


	//----- nvinfo : EIATTR_VRC_CTA_INIT_COUNT
	.align		4
        /*0054*/ 	.byte	0x02, 0x4a
	.zero		1
	.zero		1


	//----- nvinfo : EIATTR_EXIT_INSTR_OFFSETS
	.align		4
        /*0058*/ 	.byte	0x04, 0x1c
        /*005a*/ 	.short	(.L_47 - .L_46)


	//   ....[0]....
.L_46:
        /*005c*/ 	.word	0x000000c0


	//   ....[1]....
        /*0060*/ 	.word	0x00000190


	//   ....[2]....
        /*0064*/ 	.word	0x00000240


	//----- nvinfo : EIATTR_CRS_STACK_SIZE
	.align		4
.L_47:
        /*0068*/ 	.byte	0x04, 0x1e
        /*006a*/ 	.short	(.L_49 - .L_48)
.L_48:
        /*006c*/ 	.word	0x00000000


	//----- nvinfo : EIATTR_CBANK_PARAM_SIZE
	.align		4
.L_49:
        /*0070*/ 	.byte	0x03, 0x19
        /*0072*/ 	.short	0x0018


	//----- nvinfo : EIATTR_PARAM_CBANK
	.align		4
        /*0074*/ 	.byte	0x04, 0x0a
        /*0076*/ 	.short	(.L_51 - .L_50)
	.align		4
.L_50:
        /*0078*/ 	.word	index@(.nv.constant0._Z13unmarshallingPiS_ii)
        /*007c*/ 	.short	0x0380
        /*007e*/ 	.short	0x0018


	//----- nvinfo : EIATTR_SW_WAR
	.align		4
.L_51:
        /*0080*/ 	.byte	0x04, 0x36
        /*0082*/ 	.short	(.L_53 - .L_52)
.L_52:
        /*0084*/ 	.word	0x00000008
.L_53:


//--------------------- .nv.info._Z12marshalling2PiS_ii --------------------------
	.section	.nv.info._Z12marshalling2PiS_ii,"",@"SHT_CUDA_INFO"
	.sectionflags	@""
	.align	4


	//----- nvinfo : EIATTR_CUDA_API_VERSION
	.align		4
        /*0000*/ 	.byte	0x04, 0x37
        /*0002*/ 	.short	(.L_55 - .L_54)
.L_54:
        /*0004*/ 	.word	0x00000082


	//----- nvinfo : EIATTR_KPARAM_INFO
	.align		4
.L_55:
        /*0008*/ 	.byte	0x04, 0x17
        /*000a*/ 	.short	(.L_57 - .L_56)
.L_56:
        /*000c*/ 	.word	0x00000000
        /*0010*/ 	.short	0x0003
        /*0012*/ 	.short	0x0014
        /*0014*/ 	.byte	0x00, 0xf0, 0x11, 0x00


	//----- nvinfo : EIATTR_KPARAM_INFO
	.align		4
.L_57:
        /*0018*/ 	.byte	0x04, 0x17
        /*001a*/ 	.short	(.L_59 - .L_58)
.L_58:
        /*001c*/ 	.word	0x00000000
        /*0020*/ 	.short	0x0002
        /*0022*/ 	.short	0x0010
        /*0024*/ 	.byte	0x00, 0xf0, 0x11, 0x00


	//----- nvinfo : EIATTR_KPARAM_INFO
	.align		4
.L_59:
        /*0028*/ 	.byte	0x04, 0x17
        /*002a*/ 	.short	(.L_61 - .L_60)
.L_60:
        /*002c*/ 	.word	0x00000000
        /*0030*/ 	.short	0x0001
        /*0032*/ 	.short	0x0008
        /*0034*/ 	.byte	0x00, 0xf5, 0x21, 0x00


	//----- nvinfo : EIATTR_KPARAM_INFO
	.align		4
.L_61:
        /*0038*/ 	.byte	0x04, 0x17
        /*003a*/ 	.short	(.L_63 - .L_62)
.L_62:
        /*003c*/ 	.word	0x00000000
        /*0040*/ 	.short	0x0000
        /*0042*/ 	.short	0x0000
        /*0044*/ 	.byte	0x00, 0xf5, 0x21, 0x00


	//----- nvinfo : EIATTR_SPARSE_MMA_MASK
	.align		4
.L_63:
        /*0048*/ 	.byte	0x03, 0x50
        /*004a*/ 	.short	0x0000


	//----- nvinfo : EIATTR_MAXREG_COUNT
	.align		4
        /*004c*/ 	.byte	0x03, 0x1b
        /*004e*/ 	.short	0x00ff


	//----- nvinfo : EIATTR_MERCURY_ISA_VERSION
	.align		4
        /*0050*/ 	.byte	0x03, 0x5f
        /*0052*/ 	.short	0x0101


	//----- nvinfo : EIATTR_VRC_CTA_INIT_COUNT
	.align		4
        /*0054*/ 	.byte	0x02, 0x4a
	.zero		1
	.zero		1


	//----- nvinfo : EIATTR_EXIT_INSTR_OFFSETS
	.align		4
        /*0058*/ 	.byte	0x04, 0x1c
        /*005a*/ 	.short	(.L_65 - .L_64)


	//   ....[0]....
.L_64:
        /*005c*/ 	.word	0x000000e0


	//   ....[1]....
        /*0060*/ 	.word	0x00000200


	//   ....[2]....
        /*0064*/ 	.word	0x00000250


	//----- nvinfo : EIATTR_CRS_STACK_SIZE
	.align		4
.L_65:
        /*0068*/ 	.byte	0x04, 0x1e
        /*006a*/ 	.short	(.L_67 - .L_66)
.L_66:
        /*006c*/ 	.word	0x00000000


	//----- nvinfo : EIATTR_CBANK_PARAM_SIZE
	.align		4
.L_67:
        /*0070*/ 	.byte	0x03, 0x19
        /*0072*/ 	.short	0x0018


	//----- nvinfo : EIATTR_PARAM_CBANK
	.align		4
        /*0074*/ 	.byte	0x04, 0x0a
        /*0076*/ 	.short	(.L_69 - .L_68)
	.align		4
.L_68:
        /*0078*/ 	.word	index@(.nv.constant0._Z12marshalling2PiS_ii)
        /*007c*/ 	.short	0x0380
        /*007e*/ 	.short	0x0018


	//----- nvinfo : EIATTR_SW_WAR
	.align		4
.L_69:
        /*0080*/ 	.byte	0x04, 0x36
        /*0082*/ 	.short	(.L_71 - .L_70)
.L_70:
        /*0084*/ 	.word	0x00000008
.L_71:


//--------------------- .nv.info._Z12marshalling1PiS_ii --------------------------
	.section	.nv.info._Z12marshalling1PiS_ii,"",@"SHT_CUDA_INFO"
	.sectionflags	@""
	.align	4


	//----- nvinfo : EIATTR_CUDA_API_VERSION
	.align		4
        /*0000*/ 	.byte	0x04, 0x37
        /*0002*/ 	.short	(.L_73 - .L_72)
.L_72:
        /*0004*/ 	.word	0x00000082


	//----- nvinfo : EIATTR_KPARAM_INFO
	.align		4
.L_73:
        /*0008*/ 	.byte	0x04, 0x17
        /*000a*/ 	.short	(.L_75 - .L_74)
.L_74:
        /*000c*/ 	.word	0x00000000
        /*0010*/ 	.short	0x0003
        /*0012*/ 	.short	0x0014
        /*0014*/ 	.byte	0x00, 0xf0, 0x11, 0x00


	//----- nvinfo : EIATTR_KPARAM_INFO
	.align		4
.L_75:
        /*0018*/ 	.byte	0x04, 0x17
        /*001a*/ 	.short	(.L_77 - .L_76)
.L_76:
        /*001c*/ 	.word	0x00000000
        /*0020*/ 	.short	0x0002
        /*0022*/ 	.short	0x0010
        /*0024*/ 	.byte	0x00, 0xf0, 0x11, 0x00


	//----- nvinfo : EIATTR_KPARAM_INFO
	.align		4
.L_77:
        /*0028*/ 	.byte	0x04, 0x17
        /*002a*/ 	.short	(.L_79 - .L_78)
.L_78:
        /*002c*/ 	.word	0x00000000
        /*0030*/ 	.short	0x0001
        /*0032*/ 	.short	0x0008
        /*0034*/ 	.byte	0x00, 0xf5, 0x21, 0x00


	//----- nvinfo : EIATTR_KPARAM_INFO
	.align		4
.L_79:
        /*0038*/ 	.byte	0x04, 0x17
        /*003a*/ 	.short	(.L_81 - .L_80)
.L_80:
        /*003c*/ 	.word	0x00000000
        /*0040*/ 	.short	0x0000
        /*0042*/ 	.short	0x0000
        /*0044*/ 	.byte	0x00, 0xf5, 0x21, 0x00


	//----- nvinfo : EIATTR_SPARSE_MMA_MASK
	.align		4
.L_81:
        /*0048*/ 	.byte	0x03, 0x50
        /*004a*/ 	.short	0x0000


	//----- nvinfo : EIATTR_MAXREG_COUNT
	.align		4
        /*004c*/ 	.byte	0x03, 0x1b
        /*004e*/ 	.short	0x00ff


	//----- nvinfo : EIATTR_MERCURY_ISA_VERSION
	.align		4
        /*0050*/ 	.byte	0x03, 0x5f
        /*0052*/ 	.short	0x0101


	//----- nvinfo : EIATTR_VRC_CTA_INIT_COUNT
	.align		4
        /*0054*/ 	.byte	0x02, 0x4a
	.zero		1
	.zero		1


	//----- nvinfo : EIATTR_EXIT_INSTR_OFFSETS
	.align		4
        /*0058*/ 	.byte	0x04, 0x1c
        /*005a*/ 	.short	(.L_83 - .L_82)


	//   ....[0]....
.L_82:
        /*005c*/ 	.word	0x000000c0


	//   ....[1]....
        /*0060*/ 	.word	0x00000190


	//   ....[2]....
        /*0064*/ 	.word	0x000001e0


	//----- nvinfo : EIATTR_CRS_STACK_SIZE
	.align		4
.L_83:
        /*0068*/ 	.byte	0x04, 0x1e
        /*006a*/ 	.short	(.L_85 - .L_84)
.L_84:
        /*006c*/ 	.word	0x00000000


	//----- nvinfo : EIATTR_CBANK_PARAM_SIZE
	.align		4
.L_85:
        /*0070*/ 	.byte	0x03, 0x19
        /*0072*/ 	.short	0x0018


	//----- nvinfo : EIATTR_PARAM_CBANK
	.align		4
        /*0074*/ 	.byte	0x04, 0x0a
        /*0076*/ 	.short	(.L_87 - .L_86)
	.align		4
.L_86:
        /*0078*/ 	.word	index@(.nv.constant0._Z12marshalling1PiS_ii)
        /*007c*/ 	.short	0x0380
        /*007e*/ 	.short	0x0018


	//----- nvinfo : EIATTR_SW_WAR
	.align		4
.L_87:
        /*0080*/ 	.byte	0x04, 0x36
        /*0082*/ 	.short	(.L_89 - .L_88)
.L_88:
        /*0084*/ 	.word	0x00000008
.L_89:


//--------------------- .nv.info._Z11lower_rightPiS_S_iiii --------------------------
	.section	.nv.info._Z11lower_rightPiS_S_iiii,"",@"SHT_CUDA_INFO"
	.sectionflags	@""
	.align	4


	//----- nvinfo : EIATTR_CUDA_API_VERSION
	.align		4
        /*0000*/ 	.byte	0x04, 0x37
        /*0002*/ 	.short	(.L_91 - .L_90)
.L_90:
        /*0004*/ 	.word	0x00000082


	//----- nvinfo : EIATTR_KPARAM_INFO
	.align		4
.L_91:
        /*0008*/ 	.byte	0x04, 0x17
        /*000a*/ 	.short	(.L_93 - .L_92)
.L_92:
        /*000c*/ 	.word	0x00000000
        /*0010*/ 	.short	0x0006
        /*0012*/ 	.short	0x0024
        /*0014*/ 	.byte	0x00, 0xf0, 0x11, 0x00


	//----- nvinfo : EIATTR_KPARAM_INFO
	.align		4
.L_93:
        /*0018*/ 	.byte	0x04, 0x17
        /*001a*/ 	.short	(.L_95 - .L_94)
.L_94:
        /*001c*/ 	.word	0x00000000
        /*0020*/ 	.short	0x0005
        /*0022*/ 	.short	0x0020
        /*0024*/ 	.byte	0x00, 0xf0, 0x11, 0x00


	//----- nvinfo : EIATTR_KPARAM_INFO
	.align		4
.L_95:
        /*0028*/ 	.byte	0x04, 0x17
        /*002a*/ 	.short	(.L_97 - .L_96)
.L_96:
        /*002c*/ 	.word	0x00000000
        /*0030*/ 	.short	0x0004
        /*0032*/ 	.short	0x001c
        /*0034*/ 	.byte	0x00, 0xf0, 0x11, 0x00


	//----- nvinfo : EIATTR_KPARAM_INFO
	.align		4
.L_97:
        /*0038*/ 	.byte	0x04, 0x17
        /*003a*/ 	.short	(.L_99 - .L_98)
.L_98:
        /*003c*/ 	.word	0x00000000
        /*0040*/ 	.short	0x0003
        /*0042*/ 	.short	0x0018
        /*0044*/ 	.byte	0x00, 0xf0, 0x11, 0x00


	//----- nvinfo : EIATTR_KPARAM_INFO
	.align		4
.L_99:
        /*0048*/ 	.byte	0x04, 0x17
        /*004a*/ 	.short	(.L_101 - .L_100)
.L_100:
        /*004c*/ 	.word	0x00000000
        /*0050*/ 	.short	0x0002
        /*0052*/ 	.short	0x0010
        /*0054*/ 	.byte	0x00, 0xf5, 0x21, 0x00


	//----- nvinfo : EIATTR_KPARAM_INFO
	.align		4
.L_101:
        /*0058*/ 	.byte	0x04, 0x17
        /*005a*/ 	.short	(.L_103 - .L_102)
.L_102:
        /*005c*/ 	.word	0x00000000
        /*0060*/ 	.short	0x0001
        /*0062*/ 	.short	0x0008
        /*0064*/ 	.byte	0x00, 0xf5, 0x21, 0x00


	//----- nvinfo : EIATTR_KPARAM_INFO
	.align		4
.L_103:
        /*0068*/ 	.byte	0x04, 0x17
        /*006a*/ 	.short	(.L_105 - .L_104)
.L_104:
        /*006c*/ 	.word	0x00000000
        /*0070*/ 	.short	0x0000
        /*0072*/ 	.short	0x0000
        /*0074*/ 	.byte	0x00, 0xf5, 0x21, 0x00


	//----- nvinfo : EIATTR_SPARSE_MMA_MASK
	.align		4
.L_105:
        /*0078*/ 	.byte	0x03, 0x50
        /*007a*/ 	.short	0x0000


	//----- nvinfo : EIATTR_MAXREG_COUNT
	.align		4
        /*007c*/ 	.byte	0x03, 0x1b
        /*007e*/ 	.short	0x00ff


	//----- nvinfo : EIATTR_MERCURY_ISA_VERSION
	.align		4
        /*0080*/ 	.byte	0x03, 0x5f
        /*0082*/ 	.short	0x0101


	//----- nvinfo : EIATTR_VRC_CTA_INIT_COUNT
	.align		4
        /*0084*/ 	.byte	0x02, 0x4a
	.zero		1
	.zero		1


	//----- nvinfo : EIATTR_EXIT_INSTR_OFFSETS
	.align		4
        /*0088*/ 	.byte	0x04, 0x1c
        /*008a*/ 	.short	(.L_107 - .L_106)


	//   ....[0]....
.L_106:
        /*008c*/ 	.word	0x000000a0


	//   ....[1]....
        /*0090*/ 	.word	0x00000250


	//----- nvinfo : EIATTR_CBANK_PARAM_SIZE
	.align		4
.L_107:
        /*0094*/ 	.byte	0x03, 0x19
        /*0096*/ 	.short	0x0028


	//----- nvinfo : EIATTR_PARAM_CBANK
	.align		4
        /*0098*/ 	.byte	0x04, 0x0a
        /*009a*/ 	.short	(.L_109 - .L_108)
	.align		4
.L_108:
        /*009c*/ 	.word	index@(.nv.constant0._Z11lower_rightPiS_S_iiii)
        /*00a0*/ 	.short	0x0380
        /*00a2*/ 	.short	0x0028


	//----- nvinfo : EIATTR_SW_WAR
	.align		4
.L_109:
        /*00a4*/ 	.byte	0x04, 0x36
        /*00a6*/ 	.short	(.L_111 - .L_110)
.L_110:
        /*00a8*/ 	.word	0x00000008
.L_111:


//--------------------- .nv.info._Z6middlePiS_S_iiii --------------------------
	.section	.nv.info._Z6middlePiS_S_iiii,"",@"SHT_CUDA_INFO"
	.sectionflags	@""
	.align	4


	//----- nvinfo : EIATTR_CUDA_API_VERSION
	.align		4
        /*0000*/ 	.byte	0x04, 0x37
        /*0002*/ 	.short	(.L_113 - .L_112)
.L_112:
        /*0004*/ 	.word	0x00000082


	//----- nvinfo : EIATTR_KPARAM_INFO
	.align		4
.L_113:
        /*0008*/ 	.byte	0x04, 0x17
        /*000a*/ 	.short	(.L_115 - .L_114)
.L_114:
        /*000c*/ 	.word	0x00000000
        /*0010*/ 	.short	0x0006
        /*0012*/ 	.short	0x0024
        /*0014*/ 	.byte	0x00, 0xf0, 0x11, 0x00


	//----- nvinfo : EIATTR_KPARAM_INFO
	.align		4
.L_115:
        /*0018*/ 	.byte	0x04, 0x17
        /*001a*/ 	.short	(.L_117 - .L_116)
.L_116:
        /*001c*/ 	.word	0x00000000
        /*0020*/ 	.short	0x0005
        /*0022*/ 	.short	0x0020
        /*0024*/ 	.byte	0x00, 0xf0, 0x11, 0x00


	//----- nvinfo : EIATTR_KPARAM_INFO
	.align		4
.L_117:
        /*0028*/ 	.byte	0x04, 0x17
        /*002a*/ 	.short	(.L_119 - .L_118)
.L_118:
        /*002c*/ 	.word	0x00000000
        /*0030*/ 	.short	0x0004
        /*0032*/ 	.short	0x001c
        /*0034*/ 	.byte	0x00, 0xf0, 0x11, 0x00


	//----- nvinfo : EIATTR_KPARAM_INFO
	.align		4
.L_119:
        /*0038*/ 	.byte	0x04, 0x17
        /*003a*/ 	.short	(.L_121 - .L_120)
.L_120:
        /*003c*/ 	.word	0x00000000
        /*0040*/ 	.short	0x0003
        /*0042*/ 	.short	0x0018
        /*0044*/ 	.byte	0x00, 0xf0, 0x11, 0x00


	//----- nvinfo : EIATTR_KPARAM_INFO
	.align		4
.L_121:
        /*0048*/ 	.byte	0x04, 0x17
        /*004a*/ 	.short	(.L_123 - .L_122)
.L_122:
        /*004c*/ 	.word	0x00000000
        /*0050*/ 	.short	0x0002
        /*0052*/ 	.short	0x0010
        /*0054*/ 	.byte	0x00, 0xf5, 0x21, 0x00


	//----- nvinfo : EIATTR_KPARAM_INFO
	.align		4
.L_123:
        /*0058*/ 	.byte	0x04, 0x17
        /*005a*/ 	.short	(.L_125 - .L_124)
.L_124:
        /*005c*/ 	.word	0x00000000
        /*0060*/ 	.short	0x0001
        /*0062*/ 	.short	0x0008
        /*0064*/ 	.byte	0x00, 0xf5, 0x21, 0x00


	//----- nvinfo : EIATTR_KPARAM_INFO
	.align		4
.L_125:
        /*0068*/ 	.byte	0x04, 0x17
        /*006a*/ 	.short	(.L_127 - .L_126)
.L_126:
        /*006c*/ 	.word	0x00000000
        /*0070*/ 	.short	0x0000
        /*0072*/ 	.short	0x0000
        /*0074*/ 	.byte	0x00, 0xf5, 0x21, 0x00


	//----- nvinfo : EIATTR_SPARSE_MMA_MASK
	.align		4
.L_127:
        /*0078*/ 	.byte	0x03, 0x50
        /*007a*/ 	.short	0x0000


	//----- nvinfo : EIATTR_MAXREG_COUNT
	.align		4
        /*007c*/ 	.byte	0x03, 0x1b
        /*007e*/ 	.short	0x00ff


	//----- nvinfo : EIATTR_MERCURY_ISA_VERSION
	.align		4
        /*0080*/ 	.byte	0x03, 0x5f
        /*0082*/ 	.short	0x0101


	//----- nvinfo : EIATTR_VRC_CTA_INIT_COUNT
	.align		4
        /*0084*/ 	.byte	0x02, 0x4a
	.zero		1
	.zero		1


	//----- nvinfo : EIATTR_EXIT_INSTR_OFFSETS
	.align		4
        /*0088*/ 	.byte	0x04, 0x1c
        /*008a*/ 	.short	(.L_129 - .L_128)


	//   ....[0]....
.L_128:
        /*008c*/ 	.word	0x00000080


	//   ....[1]....
        /*0090*/ 	.word	0x00000200


	//----- nvinfo : EIATTR_CBANK_PARAM_SIZE
	.align		4
.L_129:
        /*0094*/ 	.byte	0x03, 0x19
        /*0096*/ 	.short	0x0028


	//----- nvinfo : EIATTR_PARAM_CBANK
	.align		4
        /*0098*/ 	.byte	0x04, 0x0a
        /*009a*/ 	.short	(.L_131 - .L_130)
	.align		4
.L_130:
        /*009c*/ 	.word	index@(.nv.constant0._Z6middlePiS_S_iiii)
        /*00a0*/ 	.short	0x0380
        /*00a2*/ 	.short	0x0028


	//----- nvinfo : EIATTR_SW_WAR
	.align		4
.L_131:
        /*00a4*/ 	.byte	0x04, 0x36
        /*00a6*/ 	.short	(.L_133 - .L_132)
.L_132:
        /*00a8*/ 	.word	0x00000008
.L_133:


//--------------------- .nv.info._Z10upper_leftPiS_S_iiii --------------------------
	.section	.nv.info._Z10upper_leftPiS_S_iiii,"",@"SHT_CUDA_INFO"
	.sectionflags	@""
	.align	4


	//----- nvinfo : EIATTR_CUDA_API_VERSION
	.align		4
        /*0000*/ 	.byte	0x04, 0x37
        /*0002*/ 	.short	(.L_135 - .L_134)
.L_134:
        /*0004*/ 	.word	0x00000082


	//----- nvinfo : EIATTR_KPARAM_INFO
	.align		4
.L_135:
        /*0008*/ 	.byte	0x04, 0x17
        /*000a*/ 	.short	(.L_137 - .L_136)
.L_136:
        /*000c*/ 	.word	0x00000000
        /*0010*/ 	.short	0x0006
        /*0012*/ 	.short	0x0024
        /*0014*/ 	.byte	0x00, 0xf0, 0x11, 0x00


	//----- nvinfo : EIATTR_KPARAM_INFO
	.align		4
.L_137:
        /*0018*/ 	.byte	0x04, 0x17
        /*001a*/ 	.short	(.L_139 - .L_138)
.L_138:
        /*001c*/ 	.word	0x00000000
        /*0020*/ 	.short	0x0005
        /*0022*/ 	.short	0x0020
        /*0024*/ 	.byte	0x00, 0xf0, 0x11, 0x00


	//----- nvinfo : EIATTR_KPARAM_INFO
	.align		4
.L_139:
        /*0028*/ 	.byte	0x04, 0x17
        /*002a*/ 	.short	(.L_141 - .L_140)
.L_140:
        /*002c*/ 	.word	0x00000000
        /*0030*/ 	.short	0x0004
        /*0032*/ 	.short	0x001c
        /*0034*/ 	.byte	0x00, 0xf0, 0x11, 0x00


	//----- nvinfo : EIATTR_KPARAM_INFO
	.align		4
.L_141:
        /*0038*/ 	.byte	0x04, 0x17
        /*003a*/ 	.short	(.L_143 - .L_142)
.L_142:
        /*003c*/ 	.word	0x00000000
        /*0040*/ 	.short	0x0003
        /*0042*/ 	.short	0x0018
        /*0044*/ 	.byte	0x00, 0xf0, 0x11, 0x00


	//----- nvinfo : EIATTR_KPARAM_INFO
	.align		4
.L_143:
        /*0048*/ 	.byte	0x04, 0x17
        /*004a*/ 	.short	(.L_145 - .L_144)
.L_144:
        /*004c*/ 	.word	0x00000000
        /*0050*/ 	.short	0x0002
        /*0052*/ 	.short	0x0010
        /*0054*/ 	.byte	0x00, 0xf5, 0x21, 0x00


	//----- nvinfo : EIATTR_KPARAM_INFO
	.align		4
.L_145:
        /*0058*/ 	.byte	0x04, 0x17
        /*005a*/ 	.short	(.L_147 - .L_146)
.L_146:
        /*005c*/ 	.word	0x00000000
        /*0060*/ 	.short	0x0001
        /*0062*/ 	.short	0x0008
        /*0064*/ 	.byte	0x00, 0xf5, 0x21, 0x00


	//----- nvinfo : EIATTR_KPARAM_INFO
	.align		4
.L_147:
        /*0068*/ 	.byte	0x04, 0x17
        /*006a*/ 	.short	(.L_149 - .L_148)
.L_148:
        /*006c*/ 	.word	0x00000000
        /*0070*/ 	.short	0x0000
        /*0072*/ 	.short	0x0000
        /*0074*/ 	.byte	0x00, 0xf5, 0x21, 0x00


	//----- nvinfo : EIATTR_SPARSE_MMA_MASK
	.align		4
.L_149:
        /*0078*/ 	.byte	0x03, 0x50
        /*007a*/ 	.short	0x0000


	//----- nvinfo : EIATTR_MAXREG_COUNT
	.align		4
        /*007c*/ 	.byte	0x03, 0x1b
        /*007e*/ 	.short	0x00ff


	//----- nvinfo : EIATTR_MERCURY_ISA_VERSION
	.align		4
        /*0080*/ 	.byte	0x03, 0x5f
        /*0082*/ 	.short	0x0101


	//----- nvinfo : EIATTR_VRC_CTA_INIT_COUNT
	.align		4
        /*0084*/ 	.byte	0x02, 0x4a
	.zero		1
	.zero		1


	//----- nvinfo : EIATTR_EXIT_INSTR_OFFSETS
	.align		4
        /*0088*/ 	.byte	0x04, 0x1c
        /*008a*/ 	.short	(.L_151 - .L_150)


	//   ....[0]....
.L_150:
        /*008c*/ 	.word	0x00000080


	//   ....[1]....
        /*0090*/ 	.word	0x000001e0


	//----- nvinfo : EIATTR_CBANK_PARAM_SIZE
	.align		4
.L_151:
        /*0094*/ 	.byte	0x03, 0x19
        /*0096*/ 	.short	0x0028


	//----- nvinfo : EIATTR_PARAM_CBANK
	.align		4
        /*0098*/ 	.byte	0x04, 0x0a
        /*009a*/ 	.short	(.L_153 - .L_152)
	.align		4
.L_152:
        /*009c*/ 	.word	index@(.nv.constant0._Z10upper_leftPiS_S_iiii)
        /*00a0*/ 	.short	0x0380
        /*00a2*/ 	.short	0x0028


	//----- nvinfo : EIATTR_SW_WAR
	.align		4
.L_153:
        /*00a4*/ 	.byte	0x04, 0x36
        /*00a6*/ 	.short	(.L_155 - .L_154)
.L_154:
        /*00a8*/ 	.word	0x00000008
.L_155:


//--------------------- .nv.callgraph             --------------------------
	.section	.nv.callgraph,"",@"SHT_CUDA_CALLGRAPH"
	.align	4
	.sectionentsize	8
	.align		4
        /*0000*/ 	.word	0x00000000
	.align		4
        /*0004*/ 	.word	0xffffffff
	.align		4
        /*0008*/ 	.word	0x00000000
	.align		4
        /*000c*/ 	.word	0xfffffffe
	.align		4
        /*0010*/ 	.word	0x00000000
	.align		4
        /*0014*/ 	.word	0xfffffffd
	.align		4
        /*0018*/ 	.word	0x00000000
	.align		4
        /*001c*/ 	.word	0xfffffffc


//--------------------- .text._Z13unmarshallingPiS_ii --------------------------
	.section	.text._Z13unmarshallingPiS_ii,"ax",@progbits
	.align	128
        .global         _Z13unmarshallingPiS_ii
        .type           _Z13unmarshallingPiS_ii,@function
        .size           _Z13unmarshallingPiS_ii,(.L_x_9 - _Z13unmarshallingPiS_ii)
        .other          _Z13unmarshallingPiS_ii,@"STO_CUDA_ENTRY STV_DEFAULT"
_Z13unmarshallingPiS_ii:
.text._Z13unmarshallingPiS_ii:
[----:B------:R-:W-:Y:S01]  /*0000*/  LDC R1, c[0x0][0x37c] ;  /* 0x0000df00ff017b82 */ /* 0x000fe20000000800 */
[----:B------:R-:W0:Y:S07]  /*0010*/  S2R R2, SR_TID.X ;  /* 0x0000000000027919 */ /* 0x000e2e0000002100 */
[----:B------:R-:W1:Y:S01]  /*0020*/  LDC R0, c[0x0][0x364] ;  /* 0x0000d900ff007b82 */ /* 0x000e620000000800 */
[----:B------:R-:W2:Y:S01]  /*0030*/  LDCU.64 UR6, c[0x0][0x390] ;  /* 0x00007200ff0677ac */ /* 0x000ea20008000a00 */
[----:B------:R-:W1:Y:S06]  /*0040*/  S2R R3, SR_TID.Y ;  /* 0x0000000000037919 */ /* 0x000e6c0000002200 */
[----:B------:R-:W0:Y:S08]  /*0050*/  S2UR UR5, SR_CTAID.X ;  /* 0x00000000000579c3 */ /* 0x000e300000002500 */
[----:B------:R-:W0:Y:S08]  /*0060*/  LDC R7, c[0x0][0x360] ;  /* 0x0000d800ff077b82 */ /* 0x000e300000000800 */
[----:B------:R-:W1:Y:S01]  /*0070*/  S2UR UR4, SR_CTAID.Y ;  /* 0x00000000000479c3 */ /* 0x000e620000002600 */
[----:B0-----:R-:W-:-:S05]  /*0080*/  IMAD R7, R7, UR5, R2 ;  /* 0x0000000507077c24 */ /* 0x001fca000f8e0202 */
[----:B--2---:R-:W-:Y:S01]  /*0090*/  ISETP.GE.AND P0, PT, R7, UR7, PT ;  /* 0x0000000707007c0c */ /* 0x004fe2000bf06270 */
[----:B-1----:R-:W-:-:S05]  /*00a0*/  IMAD R0, R0, UR4, R3 ;  /* 0x0000000400007c24 */ /* 0x002fca000f8e0203 */
[----:B------:R-:W-:-:S13]  /*00b0*/  ISETP.GE.OR P0, PT, R0, UR6, P0 ;  /* 0x0000000600007c0c */ /* 0x000fda0008706670 */
[----:B------:R-:W-:Y:S05]  /*00c0*/  @P0 EXIT ;  /* 0x000000000000094d */ /* 0x000fea0003800000 */
[----:B------:R-:W-:Y:S01]  /*00d0*/  IADD3 R4, PT, PT, R0, R7, RZ ;  /* 0x0000000700047210 */ /* 0x000fe20007ffe0ff */
[----:B------:R-:W0:Y:S03]  /*00e0*/  LDCU.64 UR4, c[0x0][0x358] ;  /* 0x00006b00ff0477ac */ /* 0x000e260008000a00 */
[----:B------:R-:W-:-:S13]  /*00f0*/  ISETP.GE.AND P0, PT, R4, UR6, PT ;  /* 0x0000000604007c0c */ /* 0x000fda000bf06270 */
[----:B------:R-:W-:Y:S05]  /*0100*/  @P0 BRA `(.L_x_0) ;  /* 0x0000000000240947 */ /* 0x000fea0003800000 */
[----:B------:R-:W1:Y:S01]  /*0110*/  LDC.64 R2, c[0x0][0x388] ;  /* 0x0000e200ff027b82 */ /* 0x000e620000000a00 */
[----:B------:R-:W-:-:S04]  /*0120*/  IMAD R5, R4, UR7, R7 ;  /* 0x0000000704057c24 */ /* 0x000fc8000f8e0207 */
[----:B-1----:R-:W-:-:S03]  /*0130*/  IMAD.WIDE R2, R5, 0x4, R2 ;  /* 0x0000000405027825 */ /* 0x002fc600078e0202 */
[----:B------:R-:W1:Y:S03]  /*0140*/  LDC.64 R4, c[0x0][0x380] ;  /* 0x0000e000ff047b82 */ /* 0x000e660000000a00 */
[----:B0-----:R-:W2:Y:S01]  /*0150*/  LDG.E R3, desc[UR4][R2.64] ;  /* 0x0000000402037981 */ /* 0x001ea2000c1e1900 */
[----:B------:R-:W-:-:S04]  /*0160*/  IMAD R7, R0, UR7, R7 ;  /* 0x0000000700077c24 */ /* 0x000fc8000f8e0207 */
[----:B-1----:R-:W-:-:S05]  /*0170*/  IMAD.WIDE R4, R7, 0x4, R4 ;  /* 0x0000000407047825 */ /* 0x002fca00078e0204 */
[----:B--2---:R-:W-:Y:S01]  /*0180*/  STG.E desc[UR4][R4.64], R3 ;  /* 0x0000000304007986 */ /* 0x004fe2000c101904 */
[----:B------:R-:W-:Y:S05]  /*0190*/  EXIT ;  /* 0x000000000000794d */ /* 0x000fea0003800000 */
.L_x_0:
[----:B------:R-:W1:Y:S01]  /*01a0*/  LDC.64 R2, c[0x0][0x388] ;  /* 0x0000e200ff027b82 */ /* 0x000e620000000a00 */
[----:B------:R-:W-:-:S04]  /*01b0*/  LOP3.LUT R6, RZ, R4, RZ, 0x33, !PT ;  /* 0x00000004ff067212 */ /* 0x000fc800078e33ff */
[----:B------:R-:W-:-:S05]  /*01c0*/  IADD3 R5, PT, PT, R7, UR6, R6 ;  /* 0x0000000607057c10 */ /* 0x000fca000fffe006 */
[----:B------:R-:W-:-:S04]  /*01d0*/  IMAD R5, R4, UR7, R5 ;  /* 0x0000000704057c24 */ /* 0x000fc8000f8e0205 */
[----:B-1----:R-:W-:Y:S02]  /*01e0*/  IMAD.WIDE R2, R5, 0x4, R2 ;  /* 0x0000000405027825 */ /* 0x002fe400078e0202 */
[----:B------:R-:W1:Y:S04]  /*01f0*/  LDC.64 R4, c[0x0][0x380] ;  /* 0x0000e000ff047b82 */ /* 0x000e680000000a00 */
[----:B0-----:R-:W2:Y:S01]  /*0200*/  LDG.E R3, desc[UR4][R2.64] ;  /* 0x0000000402037981 */ /* 0x001ea2000c1e1900 */
[----:B------:R-:W-:-:S04]  /*0210*/  IMAD R7, R0, UR7, R7 ;  /* 0x0000000700077c24 */ /* 0x000fc8000f8e0207 */
[----:B-1----:R-:W-:-:S05]  /*0220*/  IMAD.WIDE R4, R7, 0x4, R4 ;  /* 0x0000000407047825 */ /* 0x002fca00078e0204 */
[----:B--2---:R-:W-:Y:S01]  /*0230*/  STG.E desc[UR4][R4.64], R3 ;  /* 0x0000000304007986 */ /* 0x004fe2000c101904 */
[----:B------:R-:W-:Y:S05]  /*0240*/  EXIT ;  /* 0x000000000000794d */ /* 0x000fea0003800000 */
.L_x_1:
[----:B------:R-:W-:-:S00]  /*0250*/  BRA `(.L_x_1) ;  /* 0xfffffffc00fc7947 */ /* 0x000fc0000383ffff */
[----:B------:R-:W-:-:S00]  /*0260*/  NOP ;  /* 0x0000000000007918 */ /* 0x000fc00000000000 */
        /* <DEDUP_REMOVED lines=9> */
.L_x_9:


//--------------------- .text._Z12marshalling2PiS_ii --------------------------
	.section	.text._Z12marshalling2PiS_ii,"ax",@progbits
	.align	128
        .global         _Z12marshalling2PiS_ii
        .type           _Z12marshalling2PiS_ii,@function
        .size           _Z12marshalling2PiS_ii,(.L_x_10 - _Z12marshalling2PiS_ii)
        .other          _Z12marshalling2PiS_ii,@"STO_CUDA_ENTRY STV_DEFAULT"
_Z12marshalling2PiS_ii:
.text._Z12marshalling2PiS_ii:
[----:B------:R-:W-:Y:S01]  /*0000*/  LDC R1, c[0x0][0x37c] ;  /* 0x0000df00ff017b82 */ /* 0x000fe20000000800 */
[----:B------:R-:W0:Y:S07]  /*0010*/  S2R R3, SR_TID.Y ;  /* 0x0000000000037919 */ /* 0x000e2e0000002200 */
[----:B------:R-:W0:Y:S01]  /*0020*/  S2UR UR4, SR_CTAID.Y ;  /* 0x00000000000479c3 */ /* 0x000e220000002600 */
[----:B------:R-:W1:Y:S01]  /*0030*/  LDCU.64 UR6, c[0x0][0x390] ;  /* 0x00007200ff0677ac */ /* 0x000e620008000a00 */
[----:B------:R-:W2:Y:S06]  /*0040*/  S2R R2, SR_TID.X ;  /* 0x0000000000027919 */ /* 0x000eac0000002100 */
[----:B------:R-:W0:Y:S08]  /*0050*/  LDC R0, c[0x0][0x364] ;  /* 0x0000d900ff007b82 */ /* 0x000e300000000800 */
[----:B------:R-:W2:Y:S08]  /*0060*/  S2UR UR5, SR_CTAID.X ;  /* 0x00000000000579c3 */ /* 0x000eb00000002500 */
[----:B------:R-:W2:Y:S01]  /*0070*/  LDC R7, c[0x0][0x360] ;  /* 0x0000d800ff077b82 */ /* 0x000ea20000000800 */
[----:B0-----:R-:W-:Y:S01]  /*0080*/  IMAD R0, R0, UR4, R3 ;  /* 0x0000000400007c24 */ /* 0x001fe2000f8e0203 */
[----:B-1----:R-:W-:-:S04]  /*0090*/  ULEA UR4, UR6, 0xffffffff, 0x1 ;  /* 0xffffffff06047891 */ /* 0x002fc8000f8e08ff */
[----:B------:R-:W-:-:S04]  /*00a0*/  IADD3 R6, PT, PT, R0, UR6, RZ ;  /* 0x0000000600067c10 */ /* 0x000fc8000fffe0ff */
[----:B------:R-:W-:Y:S01]  /*00b0*/  ISETP.GE.AND P0, PT, R6, UR4, PT ;  /* 0x0000000406007c0c */ /* 0x000fe2000bf06270 */
[----:B--2---:R-:W-:-:S05]  /*00c0*/  IMAD R7, R7, UR5, R2 ;  /* 0x0000000507077c24 */ /* 0x004fca000f8e0202 */
[----:B------:R-:W-:-:S13]  /*00d0*/  ISETP.GE.OR P0, PT, R7, UR7, P0 ;  /* 0x0000000707007c0c */ /* 0x000fda0008706670 */
[----:B------:R-:W-:Y:S05]  /*00e0*/  @P0 EXIT ;  /* 0x000000000000094d */ /* 0x000fea0003800000 */
[----:B------:R-:W-:Y:S01]  /*00f0*/  LOP3.LUT R2, RZ, R0, RZ, 0x33, !PT ;  /* 0x00000000ff027212 */ /* 0x000fe200078e33ff */
[----:B------:R-:W0:Y:S03]  /*0100*/  LDCU.64 UR4, c[0x0][0x358] ;  /* 0x00006b00ff0477ac */ /* 0x000e260008000a00 */
[----:B------:R-:W-:-:S04]  /*0110*/  IADD3 R2, PT, PT, R2, UR7, RZ ;  /* 0x0000000702027c10 */ /* 0x000fc8000fffe0ff */
[----:B------:R-:W-:-:S13]  /*0120*/  ISETP.GE.AND P0, PT, R7, R2, PT ;  /* 0x000000020700720c */ /* 0x000fda0003f06270 */
[----:B0-----:R-:W-:Y:S05]  /*0130*/  @P0 BRA `(.L_x_2) ;  /* 0x0000000000340947 */ /* 0x001fea0003800000 */
[----:B------:R-:W0:Y:S01]  /*0140*/  LDC.64 R2, c[0x0][0x380] ;  /* 0x0000e000ff027b82 */ /* 0x000e220000000a00 */
[-C--:B------:R-:W-:Y:S02]  /*0150*/  LOP3.LUT R4, RZ, R7.reuse, RZ, 0x33, !PT ;  /* 0x00000007ff047212 */ /* 0x080fe400078e33ff */
[----:B------:R-:W-:Y:S02]  /*0160*/  IADD3 R5, PT, PT, R0, R7, RZ ;  /* 0x0000000700057210 */ /* 0x000fe40007ffe0ff */
[----:B------:R-:W-:-:S05]  /*0170*/  IADD3 R4, PT, PT, R4, UR6, RZ ;  /* 0x0000000604047c10 */ /* 0x000fca000fffe0ff */
[----:B------:R-:W-:-:S05]  /*0180*/  IMAD R4, R4, UR7, R5 ;  /* 0x0000000704047c24 */ /* 0x000fca000f8e0205 */
[----:B------:R-:W-:-:S05]  /*0190*/  IADD3 R5, PT, PT, R4, 0x1, RZ ;  /* 0x0000000104057810 */ /* 0x000fca0007ffe0ff */
[----:B0-----:R-:W-:Y:S02]  /*01a0*/  IMAD.WIDE R2, R5, 0x4, R2 ;  /* 0x0000000405027825 */ /* 0x001fe400078e0202 */
[----:B------:R-:W0:Y:S04]  /*01b0*/  LDC.64 R4, c[0x0][0x388] ;  /* 0x0000e200ff047b82 */ /* 0x000e280000000a00 */
[----:B------:R-:W2:Y:S01]  /*01c0*/  LDG.E R3, desc[UR4][R2.64] ;  /* 0x0000000402037981 */ /* 0x000ea2000c1e1900 */
[----:B------:R-:W-:-:S04]  /*01d0*/  IMAD R7, R6, UR7, R7 ;  /* 0x0000000706077c24 */ /* 0x000fc8000f8e0207 */
[----:B0-----:R-:W-:-:S05]  /*01e0*/  IMAD.WIDE R4, R7, 0x4, R4 ;  /* 0x0000000407047825 */ /* 0x001fca00078e0204 */
[----:B--2---:R-:W-:Y:S01]  /*01f0*/  STG.E desc[UR4][R4.64], R3 ;  /* 0x0000000304007986 */ /* 0x004fe2000c101904 */
[----:B------:R-:W-:Y:S05]  /*0200*/  EXIT ;  /* 0x000000000000794d */ /* 0x000fea0003800000 */
.L_x_2:
[----:B------:R-:W0:Y:S01]  /*0210*/  LDC.64 R2, c[0x0][0x388] ;  /* 0x0000e200ff027b82 */ /* 0x000e220000000a00 */
[----:B------:R-:W-:-:S04]  /*0220*/  IMAD R7, R6, UR7, R7 ;  /* 0x0000000706077c24 */ /* 0x000fc8000f8e0207 */
[----:B0-----:R-:W-:-:S05]  /*0230*/  IMAD.WIDE R2, R7, 0x4, R2 ;  /* 0x0000000407027825 */ /* 0x001fca00078e0202 */
[----:B------:R-:W-:Y:S01]  /*0240*/  STG.E desc[UR4][R2.64], RZ ;  /* 0x000000ff02007986 */ /* 0x000fe2000c101904 */
[----:B------:R-:W-:Y:S05]  /*0250*/  EXIT ;  /* 0x000000000000794d */ /* 0x000fea0003800000 */
.L_x_3:
        /* <DEDUP_REMOVED lines=10> */
.L_x_10:


//--------------------- .text._Z12marshalling1PiS_ii --------------------------
	.section	.text._Z12marshalling1PiS_ii,"ax",@progbits
	.align	128
        .global         _Z12marshalling1PiS_ii
        .type           _Z12marshalling1PiS_ii,@function
        .size           _Z12marshalling1PiS_ii,(.L_x_11 - _Z12marshalling1PiS_ii)
        .other          _Z12marshalling1PiS_ii,@"STO_CUDA_ENTRY STV_DEFAULT"
_Z12marshalling1PiS_ii:
.text._Z12marshalling1PiS_ii:
        /* <DEDUP_REMOVED lines=13> */
[----:B------:R-:W-:Y:S01]  /*00d0*/  ISETP.GE.AND P0, PT, R0, R7, PT ;  /* 0x000000070000720c */ /* 0x000fe20003f06270 */
[----:B------:R-:W0:-:S12]  /*00e0*/  LDCU.64 UR4, c[0x0][0x358] ;  /* 0x00006b00ff0477ac */ /* 0x000e180008000a00 */
[----:B------:R-:W-:Y:S05]  /*00f0*/  @!P0 BRA `(.L_x_4) ;  /* 0x0000000000288947 */ /* 0x000fea0003800000 */
[----:B------:R-:W1:Y:S01]  /*0100*/  LDC.64 R2, c[0x0][0x380] ;  /* 0x0000e000ff027b82 */ /* 0x000e620000000a00 */
[----:B------:R-:W-:-:S05]  /*0110*/  IADD3 R4, PT, PT, R0, -R7, RZ ;  /* 0x8000000700047210 */ /* 0x000fca0007ffe0ff */
        /* <DEDUP_REMOVED lines=8> */
.L_x_4:
[----:B------:R-:W1:Y:S01]  /*01a0*/  LDC.64 R2, c[0x0][0x388] ;  /* 0x0000e200ff027b82 */ /* 0x000e620000000a00 */
[----:B------:R-:W-:-:S04]  /*01b0*/  IMAD R7, R0, UR7, R7 ;  /* 0x0000000700077c24 */ /* 0x000fc8000f8e0207 */
[----:B-1----:R-:W-:-:S05]  /*01c0*/  IMAD.WIDE R2, R7, 0x4, R2 ;  /* 0x0000000407027825 */ /* 0x002fca00078e0202 */
[----:B0-----:R-:W-:Y:S01]  /*01d0*/  STG.E desc[UR4][R2.64], RZ ;  /* 0x000000ff02007986 */ /* 0x001fe2000c101904 */
[----:B------:R-:W-:Y:S05]  /*01e0*/  EXIT ;  /* 0x000000000000794d */ /* 0x000fea0003800000 */
.L_x_5:
        /* <DEDUP_REMOVED lines=9> */
.L_x_11:


//--------------------- .text._Z11lower_rightPiS_S_iiii --------------------------
	.section	.text._Z11lower_rightPiS_S_iiii,"ax",@progbits
	.align	128
        .global         _Z11lower_rightPiS_S_iiii
        .type           _Z11lower_rightPiS_S_iiii,@function
        .size           _Z11lower_rightPiS_S_iiii,(.L_x_12 - _Z11lower_rightPiS_S_iiii)
        .other          _Z11lower_rightPiS_S_iiii,@"STO_CUDA_ENTRY STV_DEFAULT"
_Z11lower_rightPiS_S_iiii:
.text._Z11lower_rightPiS_S_iiii:
[----:B------:R-:W-:Y:S01]  /*0000*/  LDC R1, c[0x0][0x37c] ;  /* 0x0000df00ff017b82 */ /* 0x000fe20000000800 */
[----:B------:R-:W0:Y:S07]  /*0010*/  S2R R5, SR_TID.X ;  /* 0x0000000000057919 */ /* 0x000e2e0000002100 */
[----:B------:R-:W0:Y:S01]  /*0020*/  S2UR UR5, SR_CTAID.X ;  /* 0x00000000000579c3 */ /* 0x000e220000002500 */
[----:B------:R-:W1:Y:S07]  /*0030*/  LDCU UR8, c[0x0][0x3a0] ;  /* 0x00007400ff0877ac */ /* 0x000e6e0008000800 */
[----:B------:R-:W0:Y:S08]  /*0040*/  LDC R0, c[0x0][0x360] ;  /* 0x0000d800ff007b82 */ /* 0x000e300000000800 */
[----:B------:R-:W2:Y:S01]  /*0050*/  LDC.64 R2, c[0x0][0x398] ;  /* 0x0000e600ff027b82 */ /* 0x000ea20000000a00 */
[----:B-1----:R-:W-:Y:S01]  /*0060*/  ULOP3.LUT UR4, URZ, UR8, URZ, 0x33, !UPT ;  /* 0x00000008ff047292 */ /* 0x002fe2000f8e33ff */
[----:B0-----:R-:W-:-:S05]  /*0070*/  IMAD R0, R0, UR5, R5 ;  /* 0x0000000500007c24 */ /* 0x001fca000f8e0205 */
[----:B--2---:R-:W-:-:S04]  /*0080*/  IADD3 R5, PT, PT, R3, UR4, R2 ;  /* 0x0000000403057c10 */ /* 0x004fc8000fffe002 */
[----:B------:R-:W-:-:S13]  /*0090*/  ISETP.GE.AND P0, PT, R0, R5, PT ;  /* 0x000000050000720c */ /* 0x000fda0003f06270 */
[----:B------:R-:W-:Y:S05]  /*00a0*/  @P0 EXIT ;  /* 0x000000000000094d */ /* 0x000fea0003800000 */
[----:B------:R-:W0:Y:S01]  /*00b0*/  LDC.64 R6, c[0x0][0x390] ;  /* 0x0000e400ff067b82 */ /* 0x000e220000000a00 */
[----:B------:R-:W-:Y:S01]  /*00c0*/  LOP3.LUT R9, RZ, R0, RZ, 0x33, !PT ;  /* 0x00000000ff097212 */ /* 0x000fe200078e33ff */
[----:B------:R-:W-:Y:S01]  /*00d0*/  UIADD3 UR4, UPT, UPT, UR8, -0x2, URZ ;  /* 0xfffffffe08047890 */ /* 0x000fe2000fffe0ff */
[----:B------:R-:W-:Y:S01]  /*00e0*/  IADD3 R8, PT, PT, R0, 0x1, RZ ;  /* 0x0000000100087810 */ /* 0x000fe20007ffe0ff */
[----:B------:R-:W1:Y:S01]  /*00f0*/  LDCU.64 UR6, c[0x0][0x358] ;  /* 0x00006b00ff0677ac */ /* 0x000e620008000a00 */
[-C--:B------:R-:W-:Y:S02]  /*0100*/  IADD3 R10, PT, PT, R9, R2.reuse, RZ ;  /* 0x00000002090a7210 */ /* 0x080fe40007ffe0ff */
[----:B------:R-:W-:Y:S01]  /*0110*/  IADD3 R2, PT, PT, R8, -R2, RZ ;  /* 0x8000000208027210 */ /* 0x000fe20007ffe0ff */
[----:B------:R-:W2:Y:S01]  /*0120*/  LDC.64 R4, c[0x0][0x388] ;  /* 0x0000e200ff047b82 */ /* 0x000ea20000000a00 */
[C---:B------:R-:W-:Y:S02]  /*0130*/  IMAD R9, R3.reuse, UR4, R3 ;  /* 0x0000000403097c24 */ /* 0x040fe4000f8e0203 */
[----:B------:R-:W-:-:S02]  /*0140*/  IMAD R11, R3, UR4, R8 ;  /* 0x00000004030b7c24 */ /* 0x000fc4000f8e0208 */
[----:B------:R-:W-:Y:S01]  /*0150*/  IMAD R2, R10, R3, R2 ;  /* 0x000000030a027224 */ /* 0x000fe200078e0202 */
[----:B------:R-:W-:Y:S01]  /*0160*/  IADD3 R9, PT, PT, R0, R9, RZ ;  /* 0x0000000900097210 */ /* 0x000fe20007ffe0ff */
[----:B------:R-:W3:Y:S03]  /*0170*/  LDCU UR4, c[0x0][0x3a4] ;  /* 0x00007480ff0477ac */ /* 0x000ee60008000800 */
[----:B------:R-:W-:Y:S01]  /*0180*/  IADD3 R13, PT, PT, R2, UR8, RZ ;  /* 0x00000008020d7c10 */ /* 0x000fe2000fffe0ff */
[----:B0-----:R-:W-:-:S04]  /*0190*/  IMAD.WIDE R8, R9, 0x4, R6 ;  /* 0x0000000409087825 */ /* 0x001fc800078e0206 */
[----:B------:R-:W-:Y:S01]  /*01a0*/  IMAD.WIDE R6, R11, 0x4, R6 ;  /* 0x000000040b067825 */ /* 0x000fe200078e0206 */
[----:B-1----:R-:W3:Y:S03]  /*01b0*/  LDG.E R0, desc[UR6][R8.64] ;  /* 0x0000000608007981 */ /* 0x002ee6000c1e1900 */
[----:B--2---:R-:W-:Y:S01]  /*01c0*/  IMAD.WIDE R4, R13, 0x4, R4 ;  /* 0x000000040d047825 */ /* 0x004fe200078e0204 */
[----:B------:R-:W2:Y:S04]  /*01d0*/  LDG.E R10, desc[UR6][R8.64+0x4] ;  /* 0x00000406080a7981 */ /* 0x000ea8000c1e1900 */
[----:B------:R-:W4:Y:S04]  /*01e0*/  LDG.E R6, desc[UR6][R6.64] ;  /* 0x0000000606067981 */ /* 0x000f28000c1e1900 */
[----:B------:R-:W4:Y:S01]  /*01f0*/  LDG.E R5, desc[UR6][R4.64] ;  /* 0x0000000604057981 */ /* 0x000f22000c1e1900 */
[----:B------:R-:W-:Y:S01]  /*0200*/  IMAD.WIDE R2, R3, 0x4, R8 ;  /* 0x0000000403027825 */ /* 0x000fe200078e0208 */
[----:B---3--:R-:W-:-:S04]  /*0210*/  IADD3 R0, PT, PT, R0, -UR4, RZ ;  /* 0x8000000400007c10 */ /* 0x008fc8000fffe0ff */
[----:B----4-:R-:W-:-:S04]  /*0220*/  VIADDMNMX R11, R5, R6, R0, PT ;  /* 0x00000006050b7246 */ /* 0x010fc80003800100 */
[----:B--2---:R-:W-:-:S05]  /*0230*/  VIADDMNMX R11, R10, -UR4, R11, PT ;  /* 0x800000040a0b7c46 */ /* 0x004fca000b80010b */
[----:B------:R-:W-:Y:S01]  /*0240*/  STG.E desc[UR6][R2.64], R11 ;  /* 0x0000000b02007986 */ /* 0x000fe2000c101906 */
[----:B------:R-:W-:Y:S05]  /*0250*/  EXIT ;  /* 0x000000000000794d */ /* 0x000fea0003800000 */
.L_x_6:
        /* <DEDUP_REMOVED lines=10> */
.L_x_12:


//--------------------- .text._Z6middlePiS_S_iiii --------------------------
	.section	.text._Z6middlePiS_S_iiii,"ax",@progbits
	.align	128
        .global         _Z6middlePiS_S_iiii
        .type           _Z6middlePiS_S_iiii,@function
        .size           _Z6middlePiS_S_iiii,(.L_x_13 - _Z6middlePiS_S_iiii)
        .other          _Z6middlePiS_S_iiii,@"STO_CUDA_ENTRY STV_DEFAULT"
_Z6middlePiS_S_iiii:
.text._Z6middlePiS_S_iiii:
[----:B------:R-:W-:Y:S01]  /*0000*/  LDC R1, c[0x0][0x37c] ;  /* 0x0000df00ff017b82 */ /* 0x000fe20000000800 */
[----:B------:R-:W0:Y:S07]  /*0010*/  S2R R3, SR_TID.X ;  /* 0x0000000000037919 */ /* 0x000e2e0000002100 */
[----:B------:R-:W0:Y:S08]  /*0020*/  S2UR UR4, SR_CTAID.X ;  /* 0x00000000000479c3 */ /* 0x000e300000002500 */
[----:B------:R-:W0:Y:S08]  /*0030*/  LDC R0, c[0x0][0x360] ;  /* 0x0000d800ff007b82 */ /* 0x000e300000000800 */
[----:B------:R-:W1:Y:S01]  /*0040*/  LDC R13, c[0x0][0x39c] ;  /* 0x0000e700ff0d7b82 */ /* 0x000e620000000800 */
[----:B0-----:R-:W-:Y:S01]  /*0050*/  IMAD R0, R0, UR4, R3 ;  /* 0x0000000400007c24 */ /* 0x001fe2000f8e0203 */
[----:B-1----:R-:W-:-:S04]  /*0060*/  IADD3 R3, PT, PT, R13, -0x1, RZ ;  /* 0xffffffff0d037810 */ /* 0x002fc80007ffe0ff */
[----:B------:R-:W-:-:S13]  /*0070*/  ISETP.GE.AND P0, PT, R0, R3, PT ;  /* 0x000000030000720c */ /* 0x000fda0003f06270 */
[----:B------:R-:W-:Y:S05]  /*0080*/  @P0 EXIT ;  /* 0x000000000000094d */ /* 0x000fea0003800000 */
[----:B------:R-:W0:Y:S01]  /*0090*/  LDCU UR5, c[0x0][0x398] ;  /* 0x00007300ff0577ac */ /* 0x000e220008000800 */
[----:B------:R-:W1:Y:S01]  /*00a0*/  LDC.64 R2, c[0x0][0x390] ;  /* 0x0000e400ff027b82 */ /* 0x000e620000000a00 */
[----:B------:R-:W-:Y:S01]  /*00b0*/  LOP3.LUT R6, RZ, R0, RZ, 0x33, !PT ;  /* 0x00000000ff067212 */ /* 0x000fe200078e33ff */
[----:B------:R-:W2:Y:S06]  /*00c0*/  LDCU.64 UR6, c[0x0][0x358] ;  /* 0x00006b00ff0677ac */ /* 0x000eac0008000a00 */
[----:B------:R-:W3:Y:S01]  /*00d0*/  LDC.64 R4, c[0x0][0x388] ;  /* 0x0000e200ff047b82 */ /* 0x000ee20000000a00 */
[----:B0-----:R-:W-:-:S02]  /*00e0*/  UIADD3 UR4, UPT, UPT, UR5, -0x2, URZ ;  /* 0xfffffffe05047890 */ /* 0x001fc4000fffe0ff */
[----:B------:R-:W-:-:S04]  /*00f0*/  IADD3 R9, PT, PT, R6, UR5, RZ ;  /* 0x0000000506097c10 */ /* 0x000fc8000fffe0ff */
[--C-:B------:R-:W-:Y:S02]  /*0100*/  IMAD R7, R13, UR4, R0.reuse ;  /* 0x000000040d077c24 */ /* 0x100fe4000f8e0200 */
[----:B------:R-:W-:Y:S02]  /*0110*/  IMAD R9, R9, R13, R0 ;  /* 0x0000000d09097224 */ /* 0x000fe400078e0200 */
[----:B-1----:R-:W-:Y:S01]  /*0120*/  IMAD.WIDE R2, R7, 0x4, R2 ;  /* 0x0000000407027825 */ /* 0x002fe200078e0202 */
[----:B------:R-:W0:Y:S02]  /*0130*/  LDCU UR4, c[0x0][0x3a4] ;  /* 0x00007480ff0477ac */ /* 0x000e240008000800 */
[----:B------:R-:W-:Y:S01]  /*0140*/  IADD3 R9, PT, PT, R9, 0x1, RZ ;  /* 0x0000000109097810 */ /* 0x000fe20007ffe0ff */
[----:B------:R-:W-:Y:S02]  /*0150*/  IMAD.WIDE R6, R13, 0x4, R2 ;  /* 0x000000040d067825 */ /* 0x000fe400078e0202 */
[----:B--2---:R-:W2:Y:S02]  /*0160*/  LDG.E R2, desc[UR6][R2.64] ;  /* 0x0000000602027981 */ /* 0x004ea4000c1e1900 */
[----:B---3--:R-:W-:-:S02]  /*0170*/  IMAD.WIDE R4, R9, 0x4, R4 ;  /* 0x0000000409047825 */ /* 0x008fc400078e0204 */
[----:B------:R-:W0:Y:S04]  /*0180*/  LDG.E R0, desc[UR6][R6.64] ;  /* 0x0000000606007981 */ /* 0x000e28000c1e1900 */
[----:B------:R-:W2:Y:S04]  /*0190*/  LDG.E R5, desc[UR6][R4.64] ;  /* 0x0000000604057981 */ /* 0x000ea8000c1e1900 */
[----:B------:R-:W3:Y:S01]  /*01a0*/  LDG.E R10, desc[UR6][R6.64+0x4] ;  /* 0x00000406060a7981 */ /* 0x000ee2000c1e1900 */
[----:B------:R-:W-:Y:S01]  /*01b0*/  IMAD.WIDE R8, R13, 0x4, R6 ;  /* 0x000000040d087825 */ /* 0x000fe200078e0206 */
[----:B0-----:R-:W-:-:S04]  /*01c0*/  IADD3 R0, PT, PT, R0, -UR4, RZ ;  /* 0x8000000400007c10 */ /* 0x001fc8000fffe0ff */
[----:B--2---:R-:W-:-:S04]  /*01d0*/  VIADDMNMX R11, R5, R2, R0, PT ;  /* 0x00000002050b7246 */ /* 0x004fc80003800100 */
[----:B---3--:R-:W-:-:S05]  /*01e0*/  VIADDMNMX R11, R10, -UR4, R11, PT ;  /* 0x800000040a0b7c46 */ /* 0x008fca000b80010b */
[----:B------:R-:W-:Y:S01]  /*01f0*/  STG.E desc[UR6][R8.64], R11 ;  /* 0x0000000b08007986 */ /* 0x000fe2000c101906 */
[----:B------:R-:W-:Y:S05]  /*0200*/  EXIT ;  /* 0x000000000000794d */ /* 0x000fea0003800000 */
.L_x_7:
        /* <DEDUP_REMOVED lines=15> */
.L_x_13:


//--------------------- .text._Z10upper_leftPiS_S_iiii --------------------------
	.section	.text._Z10upper_leftPiS_S_iiii,"ax",@progbits
	.align	128
        .global         _Z10upper_leftPiS_S_iiii
        .type           _Z10upper_leftPiS_S_iiii,@function
        .size           _Z10upper_leftPiS_S_iiii,(.L_x_14 - _Z10upper_leftPiS_S_iiii)
        .other          _Z10upper_leftPiS_S_iiii,@"STO_CUDA_ENTRY STV_DEFAULT"
_Z10upper_leftPiS_S_iiii:
.text._Z10upper_leftPiS_S_iiii:
[----:B------:R-:W-:Y:S01]  /*0000*/  LDC R1, c[0x0][0x37c] ;  /* 0x0000df00ff017b82 */ /* 0x000fe20000000800 */
[----:B------:R-:W0:Y:S07]  /*0010*/  S2R R3, SR_TID.X ;  /* 0x0000000000037919 */ /* 0x000e2e0000002100 */
[----:B------:R-:W0:Y:S01]  /*0020*/  S2UR UR4, SR_CTAID.X ;  /* 0x00000000000479c3 */ /* 0x000e220000002500 */
[----:B------:R-:W1:Y:S07]  /*0030*/  LDCU UR5, c[0x0][0x3a0] ;  /* 0x00007400ff0577ac */ /* 0x000e6e0008000800 */
[----:B------:R-:W0:Y:S02]  /*0040*/  LDC R0, c[0x0][0x360] ;  /* 0x0000d800ff007b82 */ /* 0x000e240000000800 */
[----:B0-----:R-:W-:-:S05]  /*0050*/  IMAD R0, R0, UR4, R3 ;  /* 0x0000000400007c24 */ /* 0x001fca000f8e0203 */
[----:B------:R-:W-:-:S04]  /*0060*/  IADD3 R6, PT, PT, R0, 0x1, RZ ;  /* 0x0000000100067810 */ /* 0x000fc80007ffe0ff */
[----:B-1----:R-:W-:-:S13]  /*0070*/  ISETP.GE.AND P0, PT, R6, UR5, PT ;  /* 0x0000000506007c0c */ /* 0x002fda000bf06270 */
[----:B------:R-:W-:Y:S05]  /*0080*/  @P0 EXIT ;  /* 0x000000000000094d */ /* 0x000fea0003800000 */
[----:B------:R-:W0:Y:S01]  /*0090*/  LDC R13, c[0x0][0x39c] ;  /* 0x0000e700ff0d7b82 */ /* 0x000e220000000800 */
[----:B------:R-:W-:Y:S01]  /*00a0*/  UIADD3 UR4, UPT, UPT, UR5, -0x2, URZ ;  /* 0xfffffffe05047890 */ /* 0x000fe2000fffe0ff */
[----:B------:R-:W1:Y:S06]  /*00b0*/  LDCU.64 UR6, c[0x0][0x358] ;  /* 0x00006b00ff0677ac */ /* 0x000e6c0008000a00 */
[----:B------:R-:W2:Y:S08]  /*00c0*/  LDC.64 R2, c[0x0][0x390] ;  /* 0x0000e400ff027b82 */ /* 0x000eb00000000a00 */
[----:B------:R-:W3:Y:S01]  /*00d0*/  LDC.64 R4, c[0x0][0x388] ;  /* 0x0000e200ff047b82 */ /* 0x000ee20000000a00 */
[----:B0-----:R-:W-:Y:S01]  /*00e0*/  IMAD R7, R13, UR4, R0 ;  /* 0x000000040d077c24 */ /* 0x001fe2000f8e0200 */
[----:B------:R-:W0:Y:S03]  /*00f0*/  LDCU UR4, c[0x0][0x3a4] ;  /* 0x00007480ff0477ac */ /* 0x000e260008000800 */
[----:B--2---:R-:W-:Y:S01]  /*0100*/  IMAD.WIDE R2, R7, 0x4, R2 ;  /* 0x0000000407027825 */ /* 0x004fe200078e0202 */
[----:B------:R-:W-:-:S05]  /*0110*/  IADD3 R7, PT, PT, -R6, UR5, RZ ;  /* 0x0000000506077c10 */ /* 0x000fca000fffe1ff */
[----:B------:R-:W-:Y:S02]  /*0120*/  IMAD R9, R7, R13, R6 ;  /* 0x0000000d07097224 */ /* 0x000fe400078e0206 */
[----:B------:R-:W-:Y:S02]  /*0130*/  IMAD.WIDE R6, R13, 0x4, R2 ;  /* 0x000000040d067825 */ /* 0x000fe400078e0202 */
[----:B-1----:R-:W2:Y:S02]  /*0140*/  LDG.E R2, desc[UR6][R2.64] ;  /* 0x0000000602027981 */ /* 0x002ea4000c1e1900 */
[----:B---3--:R-:W-:Y:S02]  /*0150*/  IMAD.WIDE R4, R9, 0x4, R4 ;  /* 0x0000000409047825 */ /* 0x008fe400078e0204 */
        /* <DEDUP_REMOVED lines=9> */
.L_x_8:
        /* <DEDUP_REMOVED lines=9> */
.L_x_14:


//--------------------- .nv.shared.reserved.0     --------------------------
	.section	.nv.shared.reserved.0,"aw",@nobits
	.weak		__nv_reservedSMEM_offset_0_alias
	.size		__nv_reservedSMEM_offset_0_alias, 0, 64
	.other		__nv_reservedSMEM_offset_0_alias,@"STO_CUDA_RESERVED_SHARED STV_DEFAULT"
__nv_reservedSMEM_offset_0_alias:
	.zero		0
	.zero		64


//--------------------- .nv.constant0._Z13unmarshallingPiS_ii --------------------------
	.section	.nv.constant0._Z13unmarshallingPiS_ii,"a",@progbits
	.sectionflags	@""
	.align	4
.nv.constant0._Z13unmarshallingPiS_ii:
	.zero		920


//--------------------- .nv.constant0._Z12marshalling2PiS_ii --------------------------
	.section	.nv.constant0._Z12marshalling2PiS_ii,"a",@progbits
	.sectionflags	@""
	.align	4
.nv.constant0._Z12marshalling2PiS_ii:
	.zero		920


//--------------------- .nv.constant0._Z12marshalling1PiS_ii --------------------------
	.section	.nv.constant0._Z12marshalling1PiS_ii,"a",@progbits
	.sectionflags	@""
	.align	4
.nv.constant0._Z12marshalling1PiS_ii:
	.zero		920


//--------------------- .nv.constant0._Z11lower_rightPiS_S_iiii --------------------------
	.section	.nv.constant0._Z11lower_rightPiS_S_iiii,"a",@progbits
	.sectionflags	@""
	.align	4
.nv.constant0._Z11lower_rightPiS_S_iiii:
	.zero		936


//--------------------- .nv.constant0._Z6middlePiS_S_iiii --------------------------
	.section	.nv.constant0._Z6middlePiS_S_iiii,"a",@progbits
	.sectionflags	@""
	.align	4
.nv.constant0._Z6middlePiS_S_iiii:
	.zero		936


//--------------------- .nv.constant0._Z10upper_leftPiS_S_iiii --------------------------
	.section	.nv.constant0._Z10upper_leftPiS_S_iiii,"a",@progbits
	.sectionflags	@""
	.align	4
.nv.constant0._Z10upper_leftPiS_S_iiii:
	.zero		936


//--------------------- SYMBOLS --------------------------

	.type		.nv.reservedSmem.offset0,@object
	.size		.nv.reservedSmem.offset0,0x4
